	.headerflags	@"EF_CUDA_TEXMODE_UNIFIED EF_CUDA_64BIT_ADDRESS EF_CUDA_ACCELERATORS EF_CUDA_SM90 EF_CUDA_VIRTUAL_SM(EF_CUDA_SM90)"
	.elftype	@"ET_EXEC"


//--------------------- .nv.info                  --------------------------
	.section	.nv.info,"",@"SHT_CUDA_INFO"
	.align	4


	//----- nvinfo : EIATTR_REGCOUNT
	.align		4
        /*0000*/ 	.byte	0x04, 0x2f
        /*0002*/ 	.short	(.L_3 - .L_2)
	.align		4
.L_2:
        /*0004*/ 	.word	index@(triton_poi_fused__native_batch_norm_legit_no_training_hardtanh_15)
        /*0008*/ 	.word	0x00000010


	//----- nvinfo : EIATTR_MIN_STACK_SIZE
	.align		4
.L_3:
        /*000c*/ 	.byte	0x04, 0x12
        /*000e*/ 	.short	(.L_5 - .L_4)
	.align		4
.L_4:
        /*0010*/ 	.word	index@(triton_poi_fused__native_batch_norm_legit_no_training_hardtanh_15)
        /*0014*/ 	.word	0x00000000


	//----- nvinfo : EIATTR_FRAME_SIZE
	.align		4
.L_5:
        /*0018*/ 	.byte	0x04, 0x11
        /*001a*/ 	.short	(.L_7 - .L_6)
	.align		4
.L_6:
        /*001c*/ 	.word	index@(triton_poi_fused__native_batch_norm_legit_no_training_hardtanh_15)
        /*0020*/ 	.word	0x00000000


	//----- nvinfo : EIATTR_MIN_STACK_SIZE
	.align		4
.L_7:
        /*0024*/ 	.byte	0x04, 0x12
        /*0026*/ 	.short	(.L_9 - .L_8)
	.align		4
.L_8:
        /*0028*/ 	.word	index@(triton_poi_fused__native_batch_norm_legit_no_training_hardtanh_15)
        /*002c*/ 	.word	0x00000000
.L_9:


//--------------------- .nv.info.triton_poi_fused__native_batch_norm_legit_no_training_hardtanh_15 --------------------------
	.section	.nv.info.triton_poi_fused__native_batch_norm_legit_no_training_hardtanh_15,"",@"SHT_CUDA_INFO"
	.sectionflags	@""
	.align	4


	//----- nvinfo : EIATTR_CUDA_API_VERSION
	.align		4
        /*0000*/ 	.byte	0x04, 0x37
        /*0002*/ 	.short	(.L_11 - .L_10)
.L_10:
        /*0004*/ 	.word	0x0000007c


	//----- nvinfo : EIATTR_KPARAM_INFO
	.align		4
.L_11:
        /*0008*/ 	.byte	0x04, 0x17
        /*000a*/ 	.short	(.L_13 - .L_12)
.L_12:
        /*000c*/ 	.word	0x00000000
        /*0010*/ 	.short	0x0006
        /*0012*/ 	.short	0x0030
        /*0014*/ 	.byte	0x00, 0xf0, 0x11, 0x00


	//----- nvinfo : EIATTR_KPARAM_INFO
	.align		4
.L_13:
        /*0018*/ 	.byte	0x04, 0x17
        /*001a*/ 	.short	(.L_15 - .L_14)
.L_14:
        /*001c*/ 	.word	0x00000000
        /*0020*/ 	.short	0x0005
        /*0022*/ 	.short	0x0028
        /*0024*/ 	.byte	0x00, 0xf4, 0x21, 0x00


	//----- nvinfo : EIATTR_KPARAM_INFO
	.align		4
.L_15:
        /*0028*/ 	.byte	0x04, 0x17
        /*002a*/ 	.short	(.L_17 - .L_16)
.L_16:
        /*002c*/ 	.word	0x00000000
        /*0030*/ 	.short	0x0004
        /*0032*/ 	.short	0x0020
        /*0034*/ 	.byte	0x00, 0xf4, 0x21, 0x00


	//----- nvinfo : EIATTR_KPARAM_INFO
	.align		4
.L_17:
        /*0038*/ 	.byte	0x04, 0x17
        /*003a*/ 	.short	(.L_19 - .L_18)
.L_18:
        /*003c*/ 	.word	0x00000000
        /*0040*/ 	.short	0x0003
        /*0042*/ 	.short	0x0018
        /*0044*/ 	.byte	0x00, 0xf4, 0x21, 0x00


	//----- nvinfo : EIATTR_KPARAM_INFO
	.align		4
.L_19:
        /*0048*/ 	.byte	0x04, 0x17
        /*004a*/ 	.short	(.L_21 - .L_20)
.L_20:
        /*004c*/ 	.word	0x00000000
        /*0050*/ 	.short	0x0002
        /*0052*/ 	.short	0x0010
        /*0054*/ 	.byte	0x00, 0xf4, 0x21, 0x00


	//----- nvinfo : EIATTR_KPARAM_INFO
	.align		4
.L_21:
        /*0058*/ 	.byte	0x04, 0x17
        /*005a*/ 	.short	(.L_23 - .L_22)
.L_22:
        /*005c*/ 	.word	0x00000000
        /*0060*/ 	.short	0x0001
        /*0062*/ 	.short	0x0008
        /*0064*/ 	.byte	0x00, 0xf4, 0x21, 0x00


	//----- nvinfo : EIATTR_KPARAM_INFO
	.align		4
.L_23:
        /*0068*/ 	.byte	0x04, 0x17
        /*006a*/ 	.short	(.L_25 - .L_24)
.L_24:
        /*006c*/ 	.word	0x00000000
        /*0070*/ 	.short	0x0000
        /*0072*/ 	.short	0x0000
        /*0074*/ 	.byte	0x00, 0xf4, 0x21, 0x00


	//----- nvinfo : EIATTR_SPARSE_MMA_MASK
	.align		4
.L_25:
        /*0078*/ 	.byte	0x03, 0x50
        /*007a*/ 	.short	0x0000


	//----- nvinfo : EIATTR_MAXREG_COUNT
	.align		4
        /*007c*/ 	.byte	0x03, 0x1b
        /*007e*/ 	.short	0x00ff


	//----- nvinfo : EIATTR_EXIT_INSTR_OFFSETS
	.align		4
        /*0080*/ 	.byte	0x04, 0x1c
        /*0082*/ 	.short	(.L_27 - .L_26)


	//   ....[0]....
.L_26:
        /*0084*/ 	.word	0x000002f0


	//----- nvinfo : EIATTR_REQNTID
	.align		4
.L_27:
        /*0088*/ 	.byte	0x04, 0x10
        /*008a*/ 	.short	(.L_29 - .L_28)
.L_28:
        /*008c*/ 	.word	0x00000080
        /*0090*/ 	.word	0x00000001
        /*0094*/ 	.word	0x00000001


	//----- nvinfo : EIATTR_CBANK_PARAM_SIZE
	.align		4
.L_29:
        /*0098*/ 	.byte	0x03, 0x19
        /*009a*/ 	.short	0x0034


	//----- nvinfo : EIATTR_PARAM_CBANK
	.align		4
        /*009c*/ 	.byte	0x04, 0x0a
        /*009e*/ 	.short	(.L_31 - .L_30)
	.align		4
.L_30:
        /*00a0*/ 	.word	index@(.nv.constant0.triton_poi_fused__native_batch_norm_legit_no_training_hardtanh_15)
        /*00a4*/ 	.short	0x0210
        /*00a6*/ 	.short	0x0034


	//----- nvinfo : EIATTR_SW_WAR
	.align		4
.L_31:
        /*00a8*/ 	.byte	0x04, 0x36
        /*00aa*/ 	.short	(.L_33 - .L_32)
.L_32:
        /*00ac*/ 	.word	0x00000008
.L_33:


//--------------------- .nv.callgraph             --------------------------
	.section	.nv.callgraph,"",@"SHT_CUDA_CALLGRAPH"
	.align	4
	.sectionentsize	8
	.align		4
        /*0000*/ 	.word	0x00000000
	.align		4
        /*0004*/ 	.word	0xffffffff
	.align		4
        /*0008*/ 	.word	0x00000000
	.align		4
        /*000c*/ 	.word	0xfffffffe
	.align		4
        /*0010*/ 	.word	0x00000000
	.align		4
        /*0014*/ 	.word	0xfffffffd
	.align		4
        /*0018*/ 	.word	0x00000000
	.align		4
        /*001c*/ 	.word	0xfffffffc


//--------------------- .nv.constant4             --------------------------
	.section	.nv.constant4,"a",@progbits
	.align	8
	.align		8
.nv.constant4:
        /*0000*/ 	.dword	_$_str
	.align		8
        /*0008*/ 	.dword	_$_str_$_2


//--------------------- .text.triton_poi_fused__native_batch_norm_legit_no_training_hardtanh_15 --------------------------
	.section	.text.triton_poi_fused__native_batch_norm_legit_no_training_hardtanh_15,"ax",@progbits
	.align	128
        .global         triton_poi_fused__native_batch_norm_legit_no_training_hardtanh_15
        .type           triton_poi_fused__native_batch_norm_legit_no_training_hardtanh_15,@function
        .size           triton_poi_fused__native_batch_norm_legit_no_training_hardtanh_15,(.L_x_1 - triton_poi_fused__native_batch_norm_legit_no_training_hardtanh_15)
        .other          triton_poi_fused__native_batch_norm_legit_no_training_hardtanh_15,@"STO_CUDA_ENTRY STV_DEFAULT"
triton_poi_fused__native_batch_norm_legit_no_training_hardtanh_15:
.text.triton_poi_fused__native_batch_norm_legit_no_training_hardtanh_15:
[----:B------:R-:W-:Y:S01]  /*0000*/  LDC R1, c[0x0][0x28] ;  /* 0x00000a00ff017b82 */ /* 0x000fe20000000800 */
[----:B------:R-:W1:Y:S07]  /*0010*/  S2R R0, SR_TID.X ;  /* 0x0000000000007919 */ /* 0x000e6e0000002100 */
[----:B------:R-:W2:Y:S01]  /*0020*/  LDC.64 R6, c[0x0][0x220] ;  /* 0x00008800ff067b82 */ /* 0x000ea20000000a00 */
[----:B------:R-:W-:Y:S01]  /*0030*/  ULDC.64 UR4, c[0x0][0x208] ;  /* 0x0000820000047ab9 */ /* 0x000fe20000000a00 */
[----:B------:R-:W3:Y:S06]  /*0040*/  S2R R3, SR_CTAID.X ;  /* 0x0000000000037919 */ /* 0x000eec0000002500 */
[----:B------:R-:W4:Y:S08]  /*0050*/  LDC.64 R4, c[0x0][0x218] ;  /* 0x00008600ff047b82 */ /* 0x000f300000000a00 */
[----:B------:R-:W5:Y:S08]  /*0060*/  LDC.64 R8, c[0x0][0x228] ;  /* 0x00008a00ff087b82 */ /* 0x000f700000000a00 */
[----:B------:R-:W5:Y:S01]  /*0070*/  LDC.64 R10, c[0x0][0x230] ;  /* 0x00008c00ff0a7b82 */ /* 0x000f620000000a00 */
[----:B-1----:R-:W-:-:S04]  /*0080*/  LOP3.LUT R0, R0, 0x7f, RZ, 0xc0, !PT ;  /* 0x0000007f00007812 */ /* 0x002fc800078ec0ff */
[----:B---3--:R-:W-:-:S05]  /*0090*/  LEA R0, R3, R0, 0x7 ;  /* 0x0000000003007211 */ /* 0x008fca00078e38ff */
[----:B------:R-:W-:-:S05]  /*00a0*/  IMAD.HI R2, R0, 0x2aaaaaab, RZ ;  /* 0x2aaaaaab00027827 */ /* 0x000fca00078e02ff */
[----:B------:R-:W-:-:S04]  /*00b0*/  SHF.R.U32.HI R3, RZ, 0x1f, R2 ;  /* 0x0000001fff037819 */ /* 0x000fc80000011602 */
[----:B------:R-:W-:-:S05]  /*00c0*/  LEA.HI R3, R2, R3, RZ, 0x1a ;  /* 0x0000000302037211 */ /* 0x000fca00078fd0ff */
[----:B------:R-:W-:Y:S02]  /*00d0*/  IMAD R13, R3, -0x180, R0 ;  /* 0xfffffe80030d7824 */ /* 0x000fe400078e0200 */
[----:B------:R-:W1:Y:S02]  /*00e0*/  LDC.64 R2, c[0x0][0x210] ;  /* 0x00008400ff027b82 */ /* 0x000e640000000a00 */
[----:B--2---:R-:W-:-:S06]  /*00f0*/  IMAD.WIDE R6, R13, 0x4, R6 ;  /* 0x000000040d067825 */ /* 0x004fcc00078e0206 */
[----:B------:R-:W2:Y:S01]  /*0100*/  LDG.E.EL R6, desc[UR4][R6.64] ;  /* 0x0000000406067981 */ /* 0x000ea2000c2e1900 */
[----:B----4-:R-:W-:-:S04]  /*0110*/  IMAD.WIDE R4, R13, 0x4, R4 ;  /* 0x000000040d047825 */ /* 0x010fc800078e0204 */
[C---:B-----5:R-:W-:Y:S02]  /*0120*/  IMAD.WIDE R8, R13.reuse, 0x4, R8 ;  /* 0x000000040d087825 */ /* 0x060fe400078e0208 */
[----:B------:R3:W4:Y:S02]  /*0130*/  LDG.E.EL R5, desc[UR4][R4.64] ;  /* 0x0000000404057981 */ /* 0x000724000c2e1900 */
[----:B0-----:R-:W-:Y:S02]  /*0140*/  IMAD.WIDE R10, R13, 0x4, R10 ;  /* 0x000000040d0a7825 */ /* 0x001fe400078e020a */
[----:B------:R-:W5:Y:S04]  /*0150*/  LDG.E.EL R8, desc[UR4][R8.64] ;  /* 0x0000000408087981 */ /* 0x000f68000c2e1900 */
[----:B------:R-:W5:Y:S01]  /*0160*/  LDG.E.EL R11, desc[UR4][R10.64] ;  /* 0x000000040a0b7981 */ /* 0x000f62000c2e1900 */
[----:B-1----:R-:W-:-:S06]  /*0170*/  IMAD.WIDE R2, R0, 0x4, R2 ;  /* 0x0000000400027825 */ /* 0x002fcc00078e0202 */
[----:B------:R-:W4:Y:S01]  /*0180*/  LDG.E R2, desc[UR4][R2.64] ;  /* 0x0000000402027981 */ /* 0x000f22000c1e1900 */
[----:B---3--:R-:W-:Y:S01]  /*0190*/  HFMA2.MMA R4, -RZ, RZ, 1.625, 0 ;  /* 0x3e800000ff047435 */ /* 0x008fe200000001ff */
[----:B--2---:R-:W-:-:S04]  /*01a0*/  FADD R6, R6, 9.9999997473787516356e-06 ;  /* 0x3727c5ac06067421 */ /* 0x004fc80000000000 */
[----:B------:R-:W0:Y:S02]  /*01b0*/  MUFU.SQRT R7, R6 ;  /* 0x0000000600077308 */ /* 0x000e240000002000 */
[C---:B0-----:R-:W-:Y:S02]  /*01c0*/  FSETP.GT.AND P0, PT, R7.reuse, 8.50705917302346158658e+37, PT ;  /* 0x7e8000000700780b */ /* 0x041fe40003f04000 */
[----:B------:R-:W-:-:S11]  /*01d0*/  FSETP.GEU.AND P1, PT, R7, 1.175494350822287508e-38, PT ;  /* 0x008000000700780b */ /* 0x000fd60003f2e000 */
[----:B------:R-:W-:-:S04]  /*01e0*/  @P0 FMUL R7, R7, 0.25 ;  /* 0x3e80000007070820 */ /* 0x000fc80000400000 */
[----:B------:R-:W-:-:S06]  /*01f0*/  @!P1 FMUL R7, R7, 16777216 ;  /* 0x4b80000007079820 */ /* 0x000fcc0000400000 */
[----:B------:R-:W0:Y:S01]  /*0200*/  MUFU.RCP R7, R7 ;  /* 0x0000000700077308 */ /* 0x000e220000001000 */
[----:B------:R-:W-:Y:S01]  /*0210*/  FSEL R4, R4, 1, P0 ;  /* 0x3f80000004047808 */ /* 0x000fe20000000000 */
[----:B----4-:R-:W-:-:S04]  /*0220*/  FADD R2, R2, -R5 ;  /* 0x8000000502027221 */ /* 0x010fc80000000000 */
[----:B------:R-:W-:-:S04]  /*0230*/  @!P1 FMUL R4, R4, 16777216 ;  /* 0x4b80000004049820 */ /* 0x000fc80000400000 */
[----:B0-----:R-:W-:-:S04]  /*0240*/  FMUL R3, R7, R4 ;  /* 0x0000000407037220 */ /* 0x001fc80000400000 */
[----:B------:R-:W-:-:S04]  /*0250*/  FMUL R2, R2, R3 ;  /* 0x0000000302027220 */ /* 0x000fc80000400000 */
[----:B-----5:R-:W-:Y:S02]  /*0260*/  FFMA R8, R8, R2, R11 ;  /* 0x0000000208087223 */ /* 0x020fe4000000000b */
[----:B------:R-:W0:Y:S03]  /*0270*/  LDC.64 R2, c[0x0][0x238] ;  /* 0x00008e00ff027b82 */ /* 0x000e260000000a00 */
[----:B------:R-:W-:-:S04]  /*0280*/  FSETP.GTU.AND P0, PT, R8, RZ, PT ;  /* 0x000000ff0800720b */ /* 0x000fc80003f0c000 */
[----:B------:R-:W-:-:S04]  /*0290*/  FSEL R5, R8, RZ, P0 ;  /* 0x000000ff08057208 */ /* 0x000fc80000000000 */
[C---:B------:R-:W-:Y:S02]  /*02a0*/  FSETP.GEU.AND P1, PT, R5.reuse, 6, PT ;  /* 0x40c000000500780b */ /* 0x040fe40003f2e000 */
[----:B------:R-:W-:Y:S01]  /*02b0*/  FSETP.NAN.AND P0, PT, R5, R5, PT ;  /* 0x000000050500720b */ /* 0x000fe20003f08000 */
[----:B0-----:R-:W-:-:S10]  /*02c0*/  IMAD.WIDE R2, R0, 0x4, R2 ;  /* 0x0000000400027825 */ /* 0x001fd400078e0202 */
[----:B------:R-:W-:-:S05]  /*02d0*/  @P1 SEL R5, R5, 0x40c00000, P0 ;  /* 0x40c0000005051807 */ /* 0x000fca0000000000 */
[----:B------:R-:W-:Y:S01]  /*02e0*/  STG.E desc[UR4][R2.64], R5 ;  /* 0x0000000502007986 */ /* 0x000fe2000c101904 */
[----:B------:R-:W-:Y:S05]  /*02f0*/  EXIT ;  /* 0x000000000000794d */ /* 0x000fea0003800000 */
.L_x_0:
[----:B------:R-:W-:-:S00]  /*0300*/  BRA `(.L_x_0) ;  /* 0xfffffffc00fc7947 */ /* 0x000fc0000383ffff */
[----:B------:R-:W-:-:S00]  /*0310*/  NOP ;  /* 0x0000000000007918 */ /* 0x000fc00000000000 */
        /* <DEDUP_REMOVED lines=14> */
.L_x_1:


//--------------------- .nv.global.init           --------------------------
	.section	.nv.global.init,"aw",@progbits
.nv.global.init:
	.type		_$_str,@object
	.size		_$_str,(_$_str_$_2 - _$_str)
_$_str:
        /*0000*/ 	.byte	0x5f, 0x5f, 0x43, 0x55, 0x44, 0x41, 0x5f, 0x46, 0x54, 0x5a, 0x00
	.type		_$_str_$_2,@object
	.size		_$_str_$_2,(.L_1 - _$_str_$_2)
_$_str_$_2:
        /*000b*/ 	.byte	0x5f, 0x5f, 0x43, 0x55, 0x44, 0x41, 0x5f, 0x50, 0x52, 0x45, 0x43, 0x5f, 0x53, 0x51, 0x52, 0x54
        /*001b*/ 	.byte	0x00
.L_1:


//--------------------- .nv.constant0.triton_poi_fused__native_batch_norm_legit_no_training_hardtanh_15 --------------------------
	.section	.nv.constant0.triton_poi_fused__native_batch_norm_legit_no_training_hardtanh_15,"a",@progbits
	.sectionflags	@""
	.align	4
.nv.constant0.triton_poi_fused__native_batch_norm_legit_no_training_hardtanh_15:
	.zero		580
